//
// Generated by NVIDIA NVVM Compiler
//
// Compiler Build ID: CL-36424714
// Cuda compilation tools, release 13.0, V13.0.88
// Based on NVVM 20.0.0
//

.version 9.0
.target sm_100
.address_size 64

	// .globl	_Z21benchmark_tile_kernelILi1ELi32EEvPKfS1_Pfi

.visible .entry _Z21benchmark_tile_kernelILi1ELi32EEvPKfS1_Pfi(
	.param .u64 .ptr .align 1 _Z21benchmark_tile_kernelILi1ELi32EEvPKfS1_Pfi_param_0,
	.param .u64 .ptr .align 1 _Z21benchmark_tile_kernelILi1ELi32EEvPKfS1_Pfi_param_1,
	.param .u64 .ptr .align 1 _Z21benchmark_tile_kernelILi1ELi32EEvPKfS1_Pfi_param_2,
	.param .u32 _Z21benchmark_tile_kernelILi1ELi32EEvPKfS1_Pfi_param_3
)
{
	.reg .pred 	%p<3>;
	.reg .b32 	%r<16>;
	.reg .b32 	%f<5>;
	.reg .b64 	%rd<13>;

	ld.param.u64 	%rd1, [_Z21benchmark_tile_kernelILi1ELi32EEvPKfS1_Pfi_param_0];
	ld.param.u64 	%rd2, [_Z21benchmark_tile_kernelILi1ELi32EEvPKfS1_Pfi_param_1];
	ld.param.u64 	%rd3, [_Z21benchmark_tile_kernelILi1ELi32EEvPKfS1_Pfi_param_2];
	ld.param.u32 	%r4, [_Z21benchmark_tile_kernelILi1ELi32EEvPKfS1_Pfi_param_3];
	mov.u32 	%r5, %ctaid.x;
	mov.u32 	%r6, %ntid.x;
	mov.u32 	%r1, %tid.x;
	mad.lo.s32 	%r2, %r5, %r6, %r1;
	shr.s32 	%r7, %r2, 31;
	shr.u32 	%r8, %r7, 27;
	add.s32 	%r9, %r2, %r8;
	shr.s32 	%r3, %r9, 5;
	setp.ge.s32 	%p1, %r3, %r4;
	@%p1 bra 	$L__BB0_3;
	cvta.to.global.u64 	%rd4, %rd1;
	cvta.to.global.u64 	%rd5, %rd2;
	and.b32  	%r10, %r1, 31;
	mul.wide.s32 	%rd6, %r2, 4;
	add.s64 	%rd7, %rd4, %rd6;
	ld.global.nc.f32 	%f2, [%rd7];
	shr.u32 	%r12, %r7, 22;
	add.s32 	%r13, %r2, %r12;
	and.b32  	%r14, %r13, -1024;
	sub.s32 	%r15, %r2, %r14;
	mul.wide.s32 	%rd8, %r15, 4;
	add.s64 	%rd9, %rd5, %rd8;
	ld.global.nc.f32 	%f3, [%rd9];
	mul.f32 	%f1, %f2, %f3;
	setp.ne.s32 	%p2, %r10, 0;
	@%p2 bra 	$L__BB0_3;
	cvta.to.global.u64 	%rd10, %rd3;
	mul.wide.s32 	%rd11, %r3, 4;
	add.s64 	%rd12, %rd10, %rd11;
	atom.global.add.f32 	%f4, [%rd12], %f1;
$L__BB0_3:
	ret;

}
	// .globl	_Z21benchmark_tile_kernelILi2ELi16EEvPKfS1_Pfi
.visible .entry _Z21benchmark_tile_kernelILi2ELi16EEvPKfS1_Pfi(
	.param .u64 .ptr .align 1 _Z21benchmark_tile_kernelILi2ELi16EEvPKfS1_Pfi_param_0,
	.param .u64 .ptr .align 1 _Z21benchmark_tile_kernelILi2ELi16EEvPKfS1_Pfi_param_1,
	.param .u64 .ptr .align 1 _Z21benchmark_tile_kernelILi2ELi16EEvPKfS1_Pfi_param_2,
	.param .u32 _Z21benchmark_tile_kernelILi2ELi16EEvPKfS1_Pfi_param_3
)
{
	.reg .pred 	%p<3>;
	.reg .b32 	%r<20>;
	.reg .b32 	%f<5>;
	.reg .b64 	%rd<13>;

	ld.param.u64 	%rd1, [_Z21benchmark_tile_kernelILi2ELi16EEvPKfS1_Pfi_param_0];
	ld.param.u64 	%rd2, [_Z21benchmark_tile_kernelILi2ELi16EEvPKfS1_Pfi_param_1];
	ld.param.u64 	%rd3, [_Z21benchmark_tile_kernelILi2ELi16EEvPKfS1_Pfi_param_2];
	ld.param.u32 	%r4, [_Z21benchmark_tile_kernelILi2ELi16EEvPKfS1_Pfi_param_3];
	mov.u32 	%r5, %ctaid.x;
	mov.u32 	%r6, %ntid.x;
	mov.u32 	%r1, %tid.x;
	mad.lo.s32 	%r2, %r5, %r6, %r1;
	shr.s32 	%r7, %r2, 31;
	shr.u32 	%r8, %r7, 27;
	add.s32 	%r9, %r2, %r8;
	shr.s32 	%r3, %r9, 5;
	setp.ge.s32 	%p1, %r3, %r4;
	@%p1 bra 	$L__BB1_3;
	cvta.to.global.u64 	%rd4, %rd1;
	cvta.to.global.u64 	%rd5, %rd2;
	mul.wide.s32 	%rd6, %r2, 4;
	add.s64 	%rd7, %rd4, %rd6;
	ld.global.nc.f32 	%f2, [%rd7];
	shr.u32 	%r11, %r7, 22;
	add.s32 	%r12, %r2, %r11;
	and.b32  	%r13, %r12, -1024;
	sub.s32 	%r14, %r2, %r13;
	mul.wide.s32 	%rd8, %r14, 4;
	add.s64 	%rd9, %rd5, %rd8;
	ld.global.nc.f32 	%f3, [%rd9];
	mul.f32 	%f1, %f2, %f3;
	and.b32  	%r15, %r1, 15;
	setp.ne.s32 	%p2, %r15, 0;
	@%p2 bra 	$L__BB1_3;
	shr.u32 	%r16, %r1, 4;
	and.b32  	%r17, %r16, 1;
	shl.b32 	%r18, %r3, 1;
	or.b32  	%r19, %r18, %r17;
	cvta.to.global.u64 	%rd10, %rd3;
	mul.wide.s32 	%rd11, %r19, 4;
	add.s64 	%rd12, %rd10, %rd11;
	atom.global.add.f32 	%f4, [%rd12], %f1;
$L__BB1_3:
	ret;

}
	// .globl	_Z21benchmark_tile_kernelILi4ELi8EEvPKfS1_Pfi
.visible .entry _Z21benchmark_tile_kernelILi4ELi8EEvPKfS1_Pfi(
	.param .u64 .ptr .align 1 _Z21benchmark_tile_kernelILi4ELi8EEvPKfS1_Pfi_param_0,
	.param .u64 .ptr .align 1 _Z21benchmark_tile_kernelILi4ELi8EEvPKfS1_Pfi_param_1,
	.param .u64 .ptr .align 1 _Z21benchmark_tile_kernelILi4ELi8EEvPKfS1_Pfi_param_2,
	.param .u32 _Z21benchmark_tile_kernelILi4ELi8EEvPKfS1_Pfi_param_3
)
{
	.reg .pred 	%p<3>;
	.reg .b32 	%r<20>;
	.reg .b32 	%f<5>;
	.reg .b64 	%rd<13>;

	ld.param.u64 	%rd1, [_Z21benchmark_tile_kernelILi4ELi8EEvPKfS1_Pfi_param_0];
	ld.param.u64 	%rd2, [_Z21benchmark_tile_kernelILi4ELi8EEvPKfS1_Pfi_param_1];
	ld.param.u64 	%rd3, [_Z21benchmark_tile_kernelILi4ELi8EEvPKfS1_Pfi_param_2];
	ld.param.u32 	%r4, [_Z21benchmark_tile_kernelILi4ELi8EEvPKfS1_Pfi_param_3];
	mov.u32 	%r5, %ctaid.x;
	mov.u32 	%r6, %ntid.x;
	mov.u32 	%r1, %tid.x;
	mad.lo.s32 	%r2, %r5, %r6, %r1;
	shr.s32 	%r7, %r2, 31;
	shr.u32 	%r8, %r7, 27;
	add.s32 	%r9, %r2, %r8;
	shr.s32 	%r3, %r9, 5;
	setp.ge.s32 	%p1, %r3, %r4;
	@%p1 bra 	$L__BB2_3;
	cvta.to.global.u64 	%rd4, %rd1;
	cvta.to.global.u64 	%rd5, %rd2;
	mul.wide.s32 	%rd6, %r2, 4;
	add.s64 	%rd7, %rd4, %rd6;
	ld.global.nc.f32 	%f2, [%rd7];
	shr.u32 	%r11, %r7, 22;
	add.s32 	%r12, %r2, %r11;
	and.b32  	%r13, %r12, -1024;
	sub.s32 	%r14, %r2, %r13;
	mul.wide.s32 	%rd8, %r14, 4;
	add.s64 	%rd9, %rd5, %rd8;
	ld.global.nc.f32 	%f3, [%rd9];
	mul.f32 	%f1, %f2, %f3;
	and.b32  	%r15, %r1, 7;
	setp.ne.s32 	%p2, %r15, 0;
	@%p2 bra 	$L__BB2_3;
	shr.u32 	%r16, %r1, 3;
	and.b32  	%r17, %r16, 3;
	shl.b32 	%r18, %r3, 2;
	or.b32  	%r19, %r18, %r17;
	cvta.to.global.u64 	%rd10, %rd3;
	mul.wide.s32 	%rd11, %r19, 4;
	add.s64 	%rd12, %rd10, %rd11;
	atom.global.add.f32 	%f4, [%rd12], %f1;
$L__BB2_3:
	ret;

}
	// .globl	_Z21benchmark_tile_kernelILi8ELi4EEvPKfS1_Pfi
.visible .entry _Z21benchmark_tile_kernelILi8ELi4EEvPKfS1_Pfi(
	.param .u64 .ptr .align 1 _Z21benchmark_tile_kernelILi8ELi4EEvPKfS1_Pfi_param_0,
	.param .u64 .ptr .align 1 _Z21benchmark_tile_kernelILi8ELi4EEvPKfS1_Pfi_param_1,
	.param .u64 .ptr .align 1 _Z21benchmark_tile_kernelILi8ELi4EEvPKfS1_Pfi_param_2,
	.param .u32 _Z21benchmark_tile_kernelILi8ELi4EEvPKfS1_Pfi_param_3
)
{
	.reg .pred 	%p<3>;
	.reg .b32 	%r<20>;
	.reg .b32 	%f<5>;
	.reg .b64 	%rd<13>;

	ld.param.u64 	%rd1, [_Z21benchmark_tile_kernelILi8ELi4EEvPKfS1_Pfi_param_0];
	ld.param.u64 	%rd2, [_Z21benchmark_tile_kernelILi8ELi4EEvPKfS1_Pfi_param_1];
	ld.param.u64 	%rd3, [_Z21benchmark_tile_kernelILi8ELi4EEvPKfS1_Pfi_param_2];
	ld.param.u32 	%r4, [_Z21benchmark_tile_kernelILi8ELi4EEvPKfS1_Pfi_param_3];
	mov.u32 	%r5, %ctaid.x;
	mov.u32 	%r6, %ntid.x;
	mov.u32 	%r1, %tid.x;
	mad.lo.s32 	%r2, %r5, %r6, %r1;
	shr.s32 	%r7, %r2, 31;
	shr.u32 	%r8, %r7, 27;
	add.s32 	%r9, %r2, %r8;
	shr.s32 	%r3, %r9, 5;
	setp.ge.s32 	%p1, %r3, %r4;
	@%p1 bra 	$L__BB3_3;
	cvta.to.global.u64 	%rd4, %rd1;
	cvta.to.global.u64 	%rd5, %rd2;
	mul.wide.s32 	%rd6, %r2, 4;
	add.s64 	%rd7, %rd4, %rd6;
	ld.global.nc.f32 	%f2, [%rd7];
	shr.u32 	%r11, %r7, 22;
	add.s32 	%r12, %r2, %r11;
	and.b32  	%r13, %r12, -1024;
	sub.s32 	%r14, %r2, %r13;
	mul.wide.s32 	%rd8, %r14, 4;
	add.s64 	%rd9, %rd5, %rd8;
	ld.global.nc.f32 	%f3, [%rd9];
	mul.f32 	%f1, %f2, %f3;
	and.b32  	%r15, %r1, 3;
	setp.ne.s32 	%p2, %r15, 0;
	@%p2 bra 	$L__BB3_3;
	shr.u32 	%r16, %r1, 2;
	and.b32  	%r17, %r16, 7;
	shl.b32 	%r18, %r3, 3;
	or.b32  	%r19, %r18, %r17;
	cvta.to.global.u64 	%rd10, %rd3;
	mul.wide.s32 	%rd11, %r19, 4;
	add.s64 	%rd12, %rd10, %rd11;
	atom.global.add.f32 	%f4, [%rd12], %f1;
$L__BB3_3:
	ret;

}
	// .globl	_Z21benchmark_tile_kernelILi16ELi2EEvPKfS1_Pfi
.visible .entry _Z21benchmark_tile_kernelILi16ELi2EEvPKfS1_Pfi(
	.param .u64 .ptr .align 1 _Z21benchmark_tile_kernelILi16ELi2EEvPKfS1_Pfi_param_0,
	.param .u64 .ptr .align 1 _Z21benchmark_tile_kernelILi16ELi2EEvPKfS1_Pfi_param_1,
	.param .u64 .ptr .align 1 _Z21benchmark_tile_kernelILi16ELi2EEvPKfS1_Pfi_param_2,
	.param .u32 _Z21benchmark_tile_kernelILi16ELi2EEvPKfS1_Pfi_param_3
)
{
	.reg .pred 	%p<3>;
	.reg .b32 	%r<20>;
	.reg .b32 	%f<5>;
	.reg .b64 	%rd<13>;

	ld.param.u64 	%rd1, [_Z21benchmark_tile_kernelILi16ELi2EEvPKfS1_Pfi_param_0];
	ld.param.u64 	%rd2, [_Z21benchmark_tile_kernelILi16ELi2EEvPKfS1_Pfi_param_1];
	ld.param.u64 	%rd3, [_Z21benchmark_tile_kernelILi16ELi2EEvPKfS1_Pfi_param_2];
	ld.param.u32 	%r4, [_Z21benchmark_tile_kernelILi16ELi2EEvPKfS1_Pfi_param_3];
	mov.u32 	%r5, %ctaid.x;
	mov.u32 	%r6, %ntid.x;
	mov.u32 	%r1, %tid.x;
	mad.lo.s32 	%r2, %r5, %r6, %r1;
	shr.s32 	%r7, %r2, 31;
	shr.u32 	%r8, %r7, 27;
	add.s32 	%r9, %r2, %r8;
	shr.s32 	%r3, %r9, 5;
	setp.ge.s32 	%p1, %r3, %r4;
	@%p1 bra 	$L__BB4_3;
	cvta.to.global.u64 	%rd4, %rd1;
	cvta.to.global.u64 	%rd5, %rd2;
	mul.wide.s32 	%rd6, %r2, 4;
	add.s64 	%rd7, %rd4, %rd6;
	ld.global.nc.f32 	%f2, [%rd7];
	shr.u32 	%r11, %r7, 22;
	add.s32 	%r12, %r2, %r11;
	and.b32  	%r13, %r12, -1024;
	sub.s32 	%r14, %r2, %r13;
	mul.wide.s32 	%rd8, %r14, 4;
	add.s64 	%rd9, %rd5, %rd8;
	ld.global.nc.f32 	%f3, [%rd9];
	mul.f32 	%f1, %f2, %f3;
	and.b32  	%r15, %r1, 1;
	setp.eq.b32 	%p2, %r15, 1;
	@%p2 bra 	$L__BB4_3;
	shr.u32 	%r16, %r1, 1;
	and.b32  	%r17, %r16, 15;
	shl.b32 	%r18, %r3, 4;
	or.b32  	%r19, %r18, %r17;
	cvta.to.global.u64 	%rd10, %rd3;
	mul.wide.s32 	%rd11, %r19, 4;
	add.s64 	%rd12, %rd10, %rd11;
	atom.global.add.f32 	%f4, [%rd12], %f1;
$L__BB4_3:
	ret;

}
	// .globl	_Z21benchmark_tile_kernelILi32ELi1EEvPKfS1_Pfi
.visible .entry _Z21benchmark_tile_kernelILi32ELi1EEvPKfS1_Pfi(
	.param .u64 .ptr .align 1 _Z21benchmark_tile_kernelILi32ELi1EEvPKfS1_Pfi_param_0,
	.param .u64 .ptr .align 1 _Z21benchmark_tile_kernelILi32ELi1EEvPKfS1_Pfi_param_1,
	.param .u64 .ptr .align 1 _Z21benchmark_tile_kernelILi32ELi1EEvPKfS1_Pfi_param_2,
	.param .u32 _Z21benchmark_tile_kernelILi32ELi1EEvPKfS1_Pfi_param_3
)
{
	.reg .pred 	%p<2>;
	.reg .b32 	%r<18>;
	.reg .b32 	%f<5>;
	.reg .b64 	%rd<13>;

	ld.param.u64 	%rd1, [_Z21benchmark_tile_kernelILi32ELi1EEvPKfS1_Pfi_param_0];
	ld.param.u64 	%rd2, [_Z21benchmark_tile_kernelILi32ELi1EEvPKfS1_Pfi_param_1];
	ld.param.u64 	%rd3, [_Z21benchmark_tile_kernelILi32ELi1EEvPKfS1_Pfi_param_2];
	ld.param.u32 	%r4, [_Z21benchmark_tile_kernelILi32ELi1EEvPKfS1_Pfi_param_3];
	mov.u32 	%r5, %ctaid.x;
	mov.u32 	%r6, %ntid.x;
	mov.u32 	%r1, %tid.x;
	mad.lo.s32 	%r2, %r5, %r6, %r1;
	shr.s32 	%r7, %r2, 31;
	shr.u32 	%r8, %r7, 27;
	add.s32 	%r9, %r2, %r8;
	shr.s32 	%r3, %r9, 5;
	setp.ge.s32 	%p1, %r3, %r4;
	@%p1 bra 	$L__BB5_2;
	and.b32  	%r10, %r1, 31;
	cvta.to.global.u64 	%rd4, %rd3;
	cvta.to.global.u64 	%rd5, %rd1;
	cvta.to.global.u64 	%rd6, %rd2;
	mul.wide.s32 	%rd7, %r2, 4;
	add.s64 	%rd8, %rd5, %rd7;
	ld.global.nc.f32 	%f1, [%rd8];
	shr.u32 	%r12, %r7, 22;
	add.s32 	%r13, %r2, %r12;
	and.b32  	%r14, %r13, -1024;
	sub.s32 	%r15, %r2, %r14;
	mul.wide.s32 	%rd9, %r15, 4;
	add.s64 	%rd10, %rd6, %rd9;
	ld.global.nc.f32 	%f2, [%rd10];
	mul.f32 	%f3, %f1, %f2;
	shl.b32 	%r16, %r3, 5;
	or.b32  	%r17, %r16, %r10;
	mul.wide.s32 	%rd11, %r17, 4;
	add.s64 	%rd12, %rd4, %rd11;
	atom.global.add.f32 	%f4, [%rd12], %f3;
$L__BB5_2:
	ret;

}


// ===== COMPILED SASS (sm_100) =====

	.target	sm_100

	.elftype	@"ET_EXEC"


//--------------------- .note.nv.tkinfo           --------------------------
	.section	.note.nv.tkinfo,"",@"SHT_NOTE"
	.sectionflags	@"SHF_NOTE_NV_TKINFO"
	.tkinfo
        /*0018*/ 	.word	0x00000002
        /*0030*/ 	.string	""
        /*0030*/ 	.string	"ptxas"
        /*0030*/ 	.string	"Cuda compilation tools, release 13.0, V13.0.88"
        /*0030*/ 	.string	"Build cuda_13.0.r13.0/compiler.36424714_0"
        /*0030*/ 	.string	"-arch sm_100 -m 64 "



//--------------------- .note.nv.cuinfo           --------------------------
	.section	.note.nv.cuinfo,"",@"SHT_NOTE"
	.sectionflags	@"SHF_NOTE_NV_CUINFO"
        /*0018*/ 	.short	0x0002
        /*001a*/ 	.short	0x0064
        /*001c*/ 	.short	0x0082
	.zero		2


//--------------------- .nv.info                  --------------------------
	.section	.nv.info,"",@"SHT_CUDA_INFO"
	.align	4


	//----- nvinfo : EIATTR_REGCOUNT
	.align		4
        /*0000*/ 	.byte	0x04, 0x2f
        /*0002*/ 	.short	(.L_1 - .L_0)
	.align		4
.L_0:
        /*0004*/ 	.word	index@(_Z21benchmark_tile_kernelILi1ELi32EEvPKfS1_Pfi)
        /*0008*/ 	.word	0x0000000e


	//----- nvinfo : EIATTR_FRAME_SIZE
	.align		4
.L_1:
        /*000c*/ 	.byte	0x04, 0x11
        /*000e*/ 	.short	(.L_3 - .L_2)
	.align		4
.L_2:
        /*0010*/ 	.word	index@(_Z21benchmark_tile_kernelILi1ELi32EEvPKfS1_Pfi)
        /*0014*/ 	.word	0x00000000


	//----- nvinfo : EIATTR_REGCOUNT
	.align		4
.L_3:
        /*0018*/ 	.byte	0x04, 0x2f
        /*001a*/ 	.short	(.L_5 - .L_4)
	.align		4
.L_4:
        /*001c*/ 	.word	index@(_Z21benchmark_tile_kernelILi2ELi16EEvPKfS1_Pfi)
        /*0020*/ 	.word	0x0000000c


	//----- nvinfo : EIATTR_FRAME_SIZE
	.align		4
.L_5:
        /*0024*/ 	.byte	0x04, 0x11
        /*0026*/ 	.short	(.L_7 - .L_6)
	.align		4
.L_6:
        /*0028*/ 	.word	index@(_Z21benchmark_tile_kernelILi2ELi16EEvPKfS1_Pfi)
        /*002c*/ 	.word	0x00000000


	//----- nvinfo : EIATTR_REGCOUNT
	.align		4
.L_7:
        /*0030*/ 	.byte	0x04, 0x2f
        /*0032*/ 	.short	(.L_9 - .L_8)
	.align		4
.L_8:
        /*0034*/ 	.word	index@(_Z21benchmark_tile_kernelILi4ELi8EEvPKfS1_Pfi)
        /*0038*/ 	.word	0x0000000c


	//----- nvinfo : EIATTR_FRAME_SIZE
	.align		4
.L_9:
        /*003c*/ 	.byte	0x04, 0x11
        /*003e*/ 	.short	(.L_11 - .L_10)
	.align		4
.L_10:
        /*0040*/ 	.word	index@(_Z21benchmark_tile_kernelILi4ELi8EEvPKfS1_Pfi)
        /*0044*/ 	.word	0x00000000


	//----- nvinfo : EIATTR_REGCOUNT
	.align		4
.L_11:
        /*0048*/ 	.byte	0x04, 0x2f
        /*004a*/ 	.short	(.L_13 - .L_12)
	.align		4
.L_12:
        /*004c*/ 	.word	index@(_Z21benchmark_tile_kernelILi8ELi4EEvPKfS1_Pfi)
        /*0050*/ 	.word	0x0000000c


	//----- nvinfo : EIATTR_FRAME_SIZE
	.align		4
.L_13:
        /*0054*/ 	.byte	0x04, 0x11
        /*0056*/ 	.short	(.L_15 - .L_14)
	.align		4
.L_14:
        /*0058*/ 	.word	index@(_Z21benchmark_tile_kernelILi8ELi4EEvPKfS1_Pfi)
        /*005c*/ 	.word	0x00000000


	//----- nvinfo : EIATTR_REGCOUNT
	.align		4
.L_15:
        /*0060*/ 	.byte	0x04, 0x2f
        /*0062*/ 	.short	(.L_17 - .L_16)
	.align		4
.L_16:
        /*0064*/ 	.word	index@(_Z21benchmark_tile_kernelILi16ELi2EEvPKfS1_Pfi)
        /*0068*/ 	.word	0x0000000c


	//----- nvinfo : EIATTR_FRAME_SIZE
	.align		4
.L_17:
        /*006c*/ 	.byte	0x04, 0x11
        /*006e*/ 	.short	(.L_19 - .L_18)
	.align		4
.L_18:
        /*0070*/ 	.word	index@(_Z21benchmark_tile_kernelILi16ELi2EEvPKfS1_Pfi)
        /*0074*/ 	.word	0x00000000


	//----- nvinfo : EIATTR_REGCOUNT
	.align		4
.L_19:
        /*0078*/ 	.byte	0x04, 0x2f
        /*007a*/ 	.short	(.L_21 - .L_20)
	.align		4
.L_20:
        /*007c*/ 	.word	index@(_Z21benchmark_tile_kernelILi32ELi1EEvPKfS1_Pfi)
        /*0080*/ 	.word	0x0000000d


	//----- nvinfo : EIATTR_FRAME_SIZE
	.align		4
.L_21:
        /*0084*/ 	.byte	0x04, 0x11
        /*0086*/ 	.short	(.L_23 - .L_22)
	.align		4
.L_22:
        /*0088*/ 	.word	index@(_Z21benchmark_tile_kernelILi32ELi1EEvPKfS1_Pfi)
        /*008c*/ 	.word	0x00000000


	//----- nvinfo : EIATTR_MIN_STACK_SIZE
	.align		4
.L_23:
        /*0090*/ 	.byte	0x04, 0x12
        /*0092*/ 	.short	(.L_25 - .L_24)
	.align		4
.L_24:
        /*0094*/ 	.word	index@(_Z21benchmark_tile_kernelILi32ELi1EEvPKfS1_Pfi)
        /*0098*/ 	.word	0x00000000


	//----- nvinfo : EIATTR_MIN_STACK_SIZE
	.align		4
.L_25:
        /*009c*/ 	.byte	0x04, 0x12
        /*009e*/ 	.short	(.L_27 - .L_26)
	.align		4
.L_26:
        /*00a0*/ 	.word	index@(_Z21benchmark_tile_kernelILi16ELi2EEvPKfS1_Pfi)
        /*00a4*/ 	.word	0x00000000


	//----- nvinfo : EIATTR_MIN_STACK_SIZE
	.align		4
.L_27:
        /*00a8*/ 	.byte	0x04, 0x12
        /*00aa*/ 	.short	(.L_29 - .L_28)
	.align		4
.L_28:
        /*00ac*/ 	.word	index@(_Z21benchmark_tile_kernelILi8ELi4EEvPKfS1_Pfi)
        /*00b0*/ 	.word	0x00000000


	//----- nvinfo : EIATTR_MIN_STACK_SIZE
	.align		4
.L_29:
        /*00b4*/ 	.byte	0x04, 0x12
        /*00b6*/ 	.short	(.L_31 - .L_30)
	.align		4
.L_30:
        /*00b8*/ 	.word	index@(_Z21benchmark_tile_kernelILi4ELi8EEvPKfS1_Pfi)
        /*00bc*/ 	.word	0x00000000


	//----- nvinfo : EIATTR_MIN_STACK_SIZE
	.align		4
.L_31:
        /*00c0*/ 	.byte	0x04, 0x12
        /*00c2*/ 	.short	(.L_33 - .L_32)
	.align		4
.L_32:
        /*00c4*/ 	.word	index@(_Z21benchmark_tile_kernelILi2ELi16EEvPKfS1_Pfi)
        /*00c8*/ 	.word	0x00000000


	//----- nvinfo : EIATTR_MIN_STACK_SIZE
	.align		4
.L_33:
        /*00cc*/ 	.byte	0x04, 0x12
        /*00ce*/ 	.short	(.L_35 - .L_34)
	.align		4
.L_34:
        /*00d0*/ 	.word	index@(_Z21benchmark_tile_kernelILi1ELi32EEvPKfS1_Pfi)
        /*00d4*/ 	.word	0x00000000
.L_35:


//--------------------- .nv.compat                --------------------------
	.section	.nv.compat,"",@"SHT_CUDA_COMPAT_INFO"
	.align	4
        /*0000*/ 	.byte	0x02, 0x09, 0x00, 0x00, 0x02, 0x02, 0x01, 0x00, 0x02, 0x05, 0x05, 0x00, 0x03, 0x07, 0x01, 0x01
        /*0010*/ 	.byte	0x02, 0x03, 0x00, 0x00, 0x02, 0x06, 0x01, 0x00, 0x04, 0x0b, 0x08, 0x00, 0x09, 0x00, 0x00, 0x00
        /*0020*/ 	.byte	0x00, 0x00, 0x00, 0x00


//--------------------- .nv.info._Z21benchmark_tile_kernelILi32ELi1EEvPKfS1_Pfi --------------------------
	.section	.nv.info._Z21benchmark_tile_kernelILi32ELi1EEvPKfS1_Pfi,"",@"SHT_CUDA_INFO"
	.sectionflags	@""
	.align	4


	//----- nvinfo : EIATTR_CUDA_API_VERSION
	.align		4
        /*0000*/ 	.byte	0x04, 0x37
        /*0002*/ 	.short	(.L_37 - .L_36)
.L_36:
        /*0004*/ 	.word	0x00000082


	//----- nvinfo : EIATTR_KPARAM_INFO
	.align		4
.L_37:
        /*0008*/ 	.byte	0x04, 0x17
        /*000a*/ 	.short	(.L_39 - .L_38)
.L_38:
        /*000c*/ 	.word	0x00000000
        /*0010*/ 	.short	0x0003
        /*0012*/ 	.short	0x0018
        /*0014*/ 	.byte	0x00, 0xf0, 0x11, 0x00


	//----- nvinfo : EIATTR_KPARAM_INFO
	.align		4
.L_39:
        /*0018*/ 	.byte	0x04, 0x17
        /*001a*/ 	.short	(.L_41 - .L_40)
.L_40:
        /*001c*/ 	.word	0x00000000
        /*0020*/ 	.short	0x0002
        /*0022*/ 	.short	0x0010
        /*0024*/ 	.byte	0x00, 0xf5, 0x21, 0x00


	//----- nvinfo : EIATTR_KPARAM_INFO
	.align		4
.L_41:
        /*0028*/ 	.byte	0x04, 0x17
        /*002a*/ 	.short	(.L_43 - .L_42)
.L_42:
        /*002c*/ 	.word	0x00000000
        /*0030*/ 	.short	0x0001
        /*0032*/ 	.short	0x0008
        /*0034*/ 	.byte	0x00, 0xf5, 0x21, 0x00


	//----- nvinfo : EIATTR_KPARAM_INFO
	.align		4
.L_43:
        /*0038*/ 	.byte	0x04, 0x17
        /*003a*/ 	.short	(.L_45 - .L_44)
.L_44:
        /*003c*/ 	.word	0x00000000
        /*0040*/ 	.short	0x0000
        /*0042*/ 	.short	0x0000
        /*0044*/ 	.byte	0x00, 0xf5, 0x21, 0x00


	//----- nvinfo : EIATTR_SPARSE_MMA_MASK
	.align		4
.L_45:
        /*0048*/ 	.byte	0x03, 0x50
        /*004a*/ 	.short	0x0000


	//----- nvinfo : EIATTR_MAXREG_COUNT
	.align		4
        /*004c*/ 	.byte	0x03, 0x1b
        /*004e*/ 	.short	0x00ff


	//----- nvinfo : EIATTR_MERCURY_ISA_VERSION
	.align		4
        /*0050*/ 	.byte	0x03, 0x5f
        /*0052*/ 	.short	0x0101


	//----- nvinfo : EIATTR_VRC_CTA_INIT_COUNT
	.align		4
        /*0054*/ 	.byte	0x02, 0x4a
	.zero		1
	.zero		1


	//----- nvinfo : EIATTR_EXIT_INSTR_OFFSETS
	.align		4
        /*0058*/ 	.byte	0x04, 0x1c
        /*005a*/ 	.short	(.L_47 - .L_46)


	//   ....[0]....
.L_46:
        /*005c*/ 	.word	0x000000a0


	//   ....[1]....
        /*0060*/ 	.word	0x000001b0


	//----- nvinfo : EIATTR_CBANK_PARAM_SIZE
	.align		4
.L_47:
        /*0064*/ 	.byte	0x03, 0x19
        /*0066*/ 	.short	0x001c


	//----- nvinfo : EIATTR_PARAM_CBANK
	.align		4
        /*0068*/ 	.byte	0x04, 0x0a
        /*006a*/ 	.short	(.L_49 - .L_48)
	.align		4
.L_48:
        /*006c*/ 	.word	index@(.nv.constant0._Z21benchmark_tile_kernelILi32ELi1EEvPKfS1_Pfi)
        /*0070*/ 	.short	0x0380
        /*0072*/ 	.short	0x001c


	//----- nvinfo : EIATTR_SW_WAR
	.align		4
.L_49:
        /*0074*/ 	.byte	0x04, 0x36
        /*0076*/ 	.short	(.L_51 - .L_50)
.L_50:
        /*0078*/ 	.word	0x00000008
.L_51:


//--------------------- .nv.info._Z21benchmark_tile_kernelILi16ELi2EEvPKfS1_Pfi --------------------------
	.section	.nv.info._Z21benchmark_tile_kernelILi16ELi2EEvPKfS1_Pfi,"",@"SHT_CUDA_INFO"
	.sectionflags	@""
	.align	4


	//----- nvinfo : EIATTR_CUDA_API_VERSION
	.align		4
        /*0000*/ 	.byte	0x04, 0x37
        /*0002*/ 	.short	(.L_53 - .L_52)
.L_52:
        /*0004*/ 	.word	0x00000082


	//----- nvinfo : EIATTR_KPARAM_INFO
	.align		4
.L_53:
        /*0008*/ 	.byte	0x04, 0x17
        /*000a*/ 	.short	(.L_55 - .L_54)
.L_54:
        /*000c*/ 	.word	0x00000000
        /*0010*/ 	.short	0x0003
        /*0012*/ 	.short	0x0018
        /*0014*/ 	.byte	0x00, 0xf0, 0x11, 0x00


	//----- nvinfo : EIATTR_KPARAM_INFO
	.align		4
.L_55:
        /*0018*/ 	.byte	0x04, 0x17
        /*001a*/ 	.short	(.L_57 - .L_56)
.L_56:
        /*001c*/ 	.word	0x00000000
        /*0020*/ 	.short	0x0002
        /*0022*/ 	.short	0x0010
        /*0024*/ 	.byte	0x00, 0xf5, 0x21, 0x00


	//----- nvinfo : EIATTR_KPARAM_INFO
	.align		4
.L_57:
        /*0028*/ 	.byte	0x04, 0x17
        /*002a*/ 	.short	(.L_59 - .L_58)
.L_58:
        /*002c*/ 	.word	0x00000000
        /*0030*/ 	.short	0x0001
        /*0032*/ 	.short	0x0008
        /*0034*/ 	.byte	0x00, 0xf5, 0x21, 0x00


	//----- nvinfo : EIATTR_KPARAM_INFO
	.align		4
.L_59:
        /*0038*/ 	.byte	0x04, 0x17
        /*003a*/ 	.short	(.L_61 - .L_60)
.L_60:
        /*003c*/ 	.word	0x00000000
        /*0040*/ 	.short	0x0000
        /*0042*/ 	.short	0x0000
        /*0044*/ 	.byte	0x00, 0xf5, 0x21, 0x00


	//----- nvinfo : EIATTR_SPARSE_MMA_MASK
	.align		4
.L_61:
        /*0048*/ 	.byte	0x03, 0x50
        /*004a*/ 	.short	0x0000


	//----- nvinfo : EIATTR_MAXREG_COUNT
	.align		4
        /*004c*/ 	.byte	0x03, 0x1b
        /*004e*/ 	.short	0x00ff


	//----- nvinfo : EIATTR_MERCURY_ISA_VERSION
	.align		4
        /*0050*/ 	.byte	0x03, 0x5f
        /*0052*/ 	.short	0x0101


	//----- nvinfo : EIATTR_VRC_CTA_INIT_COUNT
	.align		4
        /*0054*/ 	.byte	0x02, 0x4a
	.zero		1
	.zero		1


	//----- nvinfo : EIATTR_EXIT_INSTR_OFFSETS
	.align		4
        /*0058*/ 	.byte	0x04, 0x1c
        /*005a*/ 	.short	(.L_63 - .L_62)


	//   ....[0]....
.L_62:
        /*005c*/ 	.word	0x000000a0


	//   ....[1]....
        /*0060*/ 	.word	0x00000170


	//   ....[2]....
        /*0064*/ 	.word	0x000001f0


	//----- nvinfo : EIATTR_CBANK_PARAM_SIZE
	.align		4
.L_63:
        /*0068*/ 	.byte	0x03, 0x19
        /*006a*/ 	.short	0x001c


	//----- nvinfo : EIATTR_PARAM_CBANK
	.align		4
        /*006c*/ 	.byte	0x04, 0x0a
        /*006e*/ 	.short	(.L_65 - .L_64)
	.align		4
.L_64:
        /*0070*/ 	.word	index@(.nv.constant0._Z21benchmark_tile_kernelILi16ELi2EEvPKfS1_Pfi)
        /*0074*/ 	.short	0x0380
        /*0076*/ 	.short	0x001c


	//----- nvinfo : EIATTR_SW_WAR
	.align		4
.L_65:
        /*0078*/ 	.byte	0x04, 0x36
        /*007a*/ 	.short	(.L_67 - .L_66)
.L_66:
        /*007c*/ 	.word	0x00000008
.L_67:


//--------------------- .nv.info._Z21benchmark_tile_kernelILi8ELi4EEvPKfS1_Pfi --------------------------
	.section	.nv.info._Z21benchmark_tile_kernelILi8ELi4EEvPKfS1_Pfi,"",@"SHT_CUDA_INFO"
	.sectionflags	@""
	.align	4


	//----- nvinfo : EIATTR_CUDA_API_VERSION
	.align		4
        /*0000*/ 	.byte	0x04, 0x37
        /*0002*/ 	.short	(.L_69 - .L_68)
.L_68:
        /*0004*/ 	.word	0x00000082


	//----- nvinfo : EIATTR_KPARAM_INFO
	.align		4
.L_69:
        /*0008*/ 	.byte	0x04, 0x17
        /*000a*/ 	.short	(.L_71 - .L_70)
.L_70:
        /*000c*/ 	.word	0x00000000
        /*0010*/ 	.short	0x0003
        /*0012*/ 	.short	0x0018
        /*0014*/ 	.byte	0x00, 0xf0, 0x11, 0x00


	//----- nvinfo : EIATTR_KPARAM_INFO
	.align		4
.L_71:
        /*0018*/ 	.byte	0x04, 0x17
        /*001a*/ 	.short	(.L_73 - .L_72)
.L_72:
        /*001c*/ 	.word	0x00000000
        /*0020*/ 	.short	0x0002
        /*0022*/ 	.short	0x0010
        /*0024*/ 	.byte	0x00, 0xf5, 0x21, 0x00


	//----- nvinfo : EIATTR_KPARAM_INFO
	.align		4
.L_73:
        /*0028*/ 	.byte	0x04, 0x17
        /*002a*/ 	.short	(.L_75 - .L_74)
.L_74:
        /*002c*/ 	.word	0x00000000
        /*0030*/ 	.short	0x0001
        /*0032*/ 	.short	0x0008
        /*0034*/ 	.byte	0x00, 0xf5, 0x21, 0x00


	//----- nvinfo : EIATTR_KPARAM_INFO
	.align		4
.L_75:
        /*0038*/ 	.byte	0x04, 0x17
        /*003a*/ 	.short	(.L_77 - .L_76)
.L_76:
        /*003c*/ 	.word	0x00000000
        /*0040*/ 	.short	0x0000
        /*0042*/ 	.short	0x0000
        /*0044*/ 	.byte	0x00, 0xf5, 0x21, 0x00


	//----- nvinfo : EIATTR_SPARSE_MMA_MASK
	.align		4
.L_77:
        /*0048*/ 	.byte	0x03, 0x50
        /*004a*/ 	.short	0x0000


	//----- nvinfo : EIATTR_MAXREG_COUNT
	.align		4
        /*004c*/ 	.byte	0x03, 0x1b
        /*004e*/ 	.short	0x00ff


	//----- nvinfo : EIATTR_MERCURY_ISA_VERSION
	.align		4
        /*0050*/ 	.byte	0x03, 0x5f
        /*0052*/ 	.short	0x0101


	//----- nvinfo : EIATTR_VRC_CTA_INIT_COUNT
	.align		4
        /*0054*/ 	.byte	0x02, 0x4a
	.zero		1
	.zero		1


	//----- nvinfo : EIATTR_EXIT_INSTR_OFFSETS
	.align		4
        /*0058*/ 	.byte	0x04, 0x1c
        /*005a*/ 	.short	(.L_79 - .L_78)


	//   ....[0]....
.L_78:
        /*005c*/ 	.word	0x000000a0


	//   ....[1]....
        /*0060*/ 	.word	0x00000160


	//   ....[2]....
        /*0064*/ 	.word	0x000001e0


	//----- nvinfo : EIATTR_CBANK_PARAM_SIZE
	.align		4
.L_79:
        /*0068*/ 	.byte	0x03, 0x19
        /*006a*/ 	.short	0x001c


	//----- nvinfo : EIATTR_PARAM_CBANK
	.align		4
        /*006c*/ 	.byte	0x04, 0x0a
        /*006e*/ 	.short	(.L_81 - .L_80)
	.align		4
.L_80:
        /*0070*/ 	.word	index@(.nv.constant0._Z21benchmark_tile_kernelILi8ELi4EEvPKfS1_Pfi)
        /*0074*/ 	.short	0x0380
        /*0076*/ 	.short	0x001c


	//----- nvinfo : EIATTR_SW_WAR
	.align		4
.L_81:
        /*0078*/ 	.byte	0x04, 0x36
        /*007a*/ 	.short	(.L_83 - .L_82)
.L_82:
        /*007c*/ 	.word	0x00000008
.L_83:


//--------------------- .nv.info._Z21benchmark_tile_kernelILi4ELi8EEvPKfS1_Pfi --------------------------
	.section	.nv.info._Z21benchmark_tile_kernelILi4ELi8EEvPKfS1_Pfi,"",@"SHT_CUDA_INFO"
	.sectionflags	@""
	.align	4


	//----- nvinfo : EIATTR_CUDA_API_VERSION
	.align		4
        /*0000*/ 	.byte	0x04, 0x37
        /*0002*/ 	.short	(.L_85 - .L_84)
.L_84:
        /*0004*/ 	.word	0x00000082


	//----- nvinfo : EIATTR_KPARAM_INFO
	.align		4
.L_85:
        /*0008*/ 	.byte	0x04, 0x17
        /*000a*/ 	.short	(.L_87 - .L_86)
.L_86:
        /*000c*/ 	.word	0x00000000
        /*0010*/ 	.short	0x0003
        /*0012*/ 	.short	0x0018
        /*0014*/ 	.byte	0x00, 0xf0, 0x11, 0x00


	//----- nvinfo : EIATTR_KPARAM_INFO
	.align		4
.L_87:
        /*0018*/ 	.byte	0x04, 0x17
        /*001a*/ 	.short	(.L_89 - .L_88)
.L_88:
        /*001c*/ 	.word	0x00000000
        /*0020*/ 	.short	0x0002
        /*0022*/ 	.short	0x0010
        /*0024*/ 	.byte	0x00, 0xf5, 0x21, 0x00


	//----- nvinfo : EIATTR_KPARAM_INFO
	.align		4
.L_89:
        /*0028*/ 	.byte	0x04, 0x17
        /*002a*/ 	.short	(.L_91 - .L_90)
.L_90:
        /*002c*/ 	.word	0x00000000
        /*0030*/ 	.short	0x0001
        /*0032*/ 	.short	0x0008
        /*0034*/ 	.byte	0x00, 0xf5, 0x21, 0x00


	//----- nvinfo : EIATTR_KPARAM_INFO
	.align		4
.L_91:
        /*0038*/ 	.byte	0x04, 0x17
        /*003a*/ 	.short	(.L_93 - .L_92)
.L_92:
        /*003c*/ 	.word	0x00000000
        /*0040*/ 	.short	0x0000
        /*0042*/ 	.short	0x0000
        /*0044*/ 	.byte	0x00, 0xf5, 0x21, 0x00


	//----- nvinfo : EIATTR_SPARSE_MMA_MASK
	.align		4
.L_93:
        /*0048*/ 	.byte	0x03, 0x50
        /*004a*/ 	.short	0x0000


	//----- nvinfo : EIATTR_MAXREG_COUNT
	.align		4
        /*004c*/ 	.byte	0x03, 0x1b
        /*004e*/ 	.short	0x00ff


	//----- nvinfo : EIATTR_MERCURY_ISA_VERSION
	.align		4
        /*0050*/ 	.byte	0x03, 0x5f
        /*0052*/ 	.short	0x0101


	//----- nvinfo : EIATTR_VRC_CTA_INIT_COUNT
	.align		4
        /*0054*/ 	.byte	0x02, 0x4a
	.zero		1
	.zero		1


	//----- nvinfo : EIATTR_EXIT_INSTR_OFFSETS
	.align		4
        /*0058*/ 	.byte	0x04, 0x1c
        /*005a*/ 	.short	(.L_95 - .L_94)


	//   ....[0]....
.L_94:
        /*005c*/ 	.word	0x000000a0


	//   ....[1]....
        /*0060*/ 	.word	0x00000160


	//   ....[2]....
        /*0064*/ 	.word	0x000001e0


	//----- nvinfo : EIATTR_CBANK_PARAM_SIZE
	.align		4
.L_95:
        /*0068*/ 	.byte	0x03, 0x19
        /*006a*/ 	.short	0x001c


	//----- nvinfo : EIATTR_PARAM_CBANK
	.align		4
        /*006c*/ 	.byte	0x04, 0x0a
        /*006e*/ 	.short	(.L_97 - .L_96)
	.align		4
.L_96:
        /*0070*/ 	.word	index@(.nv.constant0._Z21benchmark_tile_kernelILi4ELi8EEvPKfS1_Pfi)
        /*0074*/ 	.short	0x0380
        /*0076*/ 	.short	0x001c


	//----- nvinfo : EIATTR_SW_WAR
	.align		4
.L_97:
        /*0078*/ 	.byte	0x04, 0x36
        /*007a*/ 	.short	(.L_99 - .L_98)
.L_98:
        /*007c*/ 	.word	0x00000008
.L_99:


//--------------------- .nv.info._Z21benchmark_tile_kernelILi2ELi16EEvPKfS1_Pfi --------------------------
	.section	.nv.info._Z21benchmark_tile_kernelILi2ELi16EEvPKfS1_Pfi,"",@"SHT_CUDA_INFO"
	.sectionflags	@""
	.align	4


	//----- nvinfo : EIATTR_CUDA_API_VERSION
	.align		4
        /*0000*/ 	.byte	0x04, 0x37
        /*0002*/ 	.short	(.L_101 - .L_100)
.L_100:
        /*0004*/ 	.word	0x00000082


	//----- nvinfo : EIATTR_KPARAM_INFO
	.align		4
.L_101:
        /*0008*/ 	.byte	0x04, 0x17
        /*000a*/ 	.short	(.L_103 - .L_102)
.L_102:
        /*000c*/ 	.word	0x00000000
        /*0010*/ 	.short	0x0003
        /*0012*/ 	.short	0x0018
        /*0014*/ 	.byte	0x00, 0xf0, 0x11, 0x00


	//----- nvinfo : EIATTR_KPARAM_INFO
	.align		4
.L_103:
        /*0018*/ 	.byte	0x04, 0x17
        /*001a*/ 	.short	(.L_105 - .L_104)
.L_104:
        /*001c*/ 	.word	0x00000000
        /*0020*/ 	.short	0x0002
        /*0022*/ 	.short	0x0010
        /*0024*/ 	.byte	0x00, 0xf5, 0x21, 0x00


	//----- nvinfo : EIATTR_KPARAM_INFO
	.align		4
.L_105:
        /*0028*/ 	.byte	0x04, 0x17
        /*002a*/ 	.short	(.L_107 - .L_106)
.L_106:
        /*002c*/ 	.word	0x00000000
        /*0030*/ 	.short	0x0001
        /*0032*/ 	.short	0x0008
        /*0034*/ 	.byte	0x00, 0xf5, 0x21, 0x00


	//----- nvinfo : EIATTR_KPARAM_INFO
	.align		4
.L_107:
        /*0038*/ 	.byte	0x04, 0x17
        /*003a*/ 	.short	(.L_109 - .L_108)
.L_108:
        /*003c*/ 	.word	0x00000000
        /*0040*/ 	.short	0x0000
        /*0042*/ 	.short	0x0000
        /*0044*/ 	.byte	0x00, 0xf5, 0x21, 0x00


	//----- nvinfo : EIATTR_SPARSE_MMA_MASK
	.align		4
.L_109:
        /*0048*/ 	.byte	0x03, 0x50
        /*004a*/ 	.short	0x0000


	//----- nvinfo : EIATTR_MAXREG_COUNT
	.align		4
        /*004c*/ 	.byte	0x03, 0x1b
        /*004e*/ 	.short	0x00ff


	//----- nvinfo : EIATTR_MERCURY_ISA_VERSION
	.align		4
        /*0050*/ 	.byte	0x03, 0x5f
        /*0052*/ 	.short	0x0101


	//----- nvinfo : EIATTR_VRC_CTA_INIT_COUNT
	.align		4
        /*0054*/ 	.byte	0x02, 0x4a
	.zero		1
	.zero		1


	//----- nvinfo : EIATTR_EXIT_INSTR_OFFSETS
	.align		4
        /*0058*/ 	.byte	0x04, 0x1c
        /*005a*/ 	.short	(.L_111 - .L_110)


	//   ....[0]....
.L_110:
        /*005c*/ 	.word	0x000000a0


	//   ....[1]....
        /*0060*/ 	.word	0x00000160


	//   ....[2]....
        /*0064*/ 	.word	0x000001e0


	//----- nvinfo : EIATTR_CBANK_PARAM_SIZE
	.align		4
.L_111:
        /*0068*/ 	.byte	0x03, 0x19
        /*006a*/ 	.short	0x001c


	//----- nvinfo : EIATTR_PARAM_CBANK
	.align		4
        /*006c*/ 	.byte	0x04, 0x0a
        /*006e*/ 	.short	(.L_113 - .L_112)
	.align		4
.L_112:
        /*0070*/ 	.word	index@(.nv.constant0._Z21benchmark_tile_kernelILi2ELi16EEvPKfS1_Pfi)
        /*0074*/ 	.short	0x0380
        /*0076*/ 	.short	0x001c


	//----- nvinfo : EIATTR_SW_WAR
	.align		4
.L_113:
        /*0078*/ 	.byte	0x04, 0x36
        /*007a*/ 	.short	(.L_115 - .L_114)
.L_114:
        /*007c*/ 	.word	0x00000008
.L_115:


//--------------------- .nv.info._Z21benchmark_tile_kernelILi1ELi32EEvPKfS1_Pfi --------------------------
	.section	.nv.info._Z21benchmark_tile_kernelILi1ELi32EEvPKfS1_Pfi,"",@"SHT_CUDA_INFO"
	.sectionflags	@""
	.align	4


	//----- nvinfo : EIATTR_CUDA_API_VERSION
	.align		4
        /*0000*/ 	.byte	0x04, 0x37
        /*0002*/ 	.short	(.L_117 - .L_116)
.L_116:
        /*0004*/ 	.word	0x00000082


	//----- nvinfo : EIATTR_KPARAM_INFO
	.align		4
.L_117:
        /*0008*/ 	.byte	0x04, 0x17
        /*000a*/ 	.short	(.L_119 - .L_118)
.L_118:
        /*000c*/ 	.word	0x00000000
        /*0010*/ 	.short	0x0003
        /*0012*/ 	.short	0x0018
        /*0014*/ 	.byte	0x00, 0xf0, 0x11, 0x00


	//----- nvinfo : EIATTR_KPARAM_INFO
	.align		4
.L_119:
        /*0018*/ 	.byte	0x04, 0x17
        /*001a*/ 	.short	(.L_121 - .L_120)
.L_120:
        /*001c*/ 	.word	0x00000000
        /*0020*/ 	.short	0x0002
        /*0022*/ 	.short	0x0010
        /*0024*/ 	.byte	0x00, 0xf5, 0x21, 0x00


	//----- nvinfo : EIATTR_KPARAM_INFO
	.align		4
.L_121:
        /*0028*/ 	.byte	0x04, 0x17
        /*002a*/ 	.short	(.L_123 - .L_122)
.L_122:
        /*002c*/ 	.word	0x00000000
        /*0030*/ 	.short	0x0001
        /*0032*/ 	.short	0x0008
        /*0034*/ 	.byte	0x00, 0xf5, 0x21, 0x00


	//----- nvinfo : EIATTR_KPARAM_INFO
	.align		4
.L_123:
        /*0038*/ 	.byte	0x04, 0x17
        /*003a*/ 	.short	(.L_125 - .L_124)
.L_124:
        /*003c*/ 	.word	0x00000000
        /*0040*/ 	.short	0x0000
        /*0042*/ 	.short	0x0000
        /*0044*/ 	.byte	0x00, 0xf5, 0x21, 0x00


	//----- nvinfo : EIATTR_SPARSE_MMA_MASK
	.align		4
.L_125:
        /*0048*/ 	.byte	0x03, 0x50
        /*004a*/ 	.short	0x0000


	//----- nvinfo : EIATTR_MAXREG_COUNT
	.align		4
        /*004c*/ 	.byte	0x03, 0x1b
        /*004e*/ 	.short	0x00ff


	//----- nvinfo : EIATTR_MERCURY_ISA_VERSION
	.align		4
        /*0050*/ 	.byte	0x03, 0x5f
        /*0052*/ 	.short	0x0101


	//----- nvinfo : EIATTR_VRC_CTA_INIT_COUNT
	.align		4
        /*0054*/ 	.byte	0x02, 0x4a
	.zero		1
	.zero		1


	//----- nvinfo : EIATTR_EXIT_INSTR_OFFSETS
	.align		4
        /*0058*/ 	.byte	0x04, 0x1c
        /*005a*/ 	.short	(.L_127 - .L_126)


	//   ....[0]....
.L_126:
        /*005c*/ 	.word	0x000000a0


	//   ....[1]....
        /*0060*/ 	.word	0x00000160


	//   ....[2]....
        /*0064*/ 	.word	0x000001b0


	//----- nvinfo : EIATTR_CBANK_PARAM_SIZE
	.align		4
.L_127:
        /*0068*/ 	.byte	0x03, 0x19
        /*006a*/ 	.short	0x001c


	//----- nvinfo : EIATTR_PARAM_CBANK
	.align		4
        /*006c*/ 	.byte	0x04, 0x0a
        /*006e*/ 	.short	(.L_129 - .L_128)
	.align		4
.L_128:
        /*0070*/ 	.word	index@(.nv.constant0._Z21benchmark_tile_kernelILi1ELi32EEvPKfS1_Pfi)
        /*0074*/ 	.short	0x0380
        /*0076*/ 	.short	0x001c


	//----- nvinfo : EIATTR_SW_WAR
	.align		4
.L_129:
        /*0078*/ 	.byte	0x04, 0x36
        /*007a*/ 	.short	(.L_131 - .L_130)
.L_130:
        /*007c*/ 	.word	0x00000008
.L_131:


//--------------------- .nv.callgraph             --------------------------
	.section	.nv.callgraph,"",@"SHT_CUDA_CALLGRAPH"
	.align	4
	.sectionentsize	8
	.align		4
        /*0000*/ 	.word	0x00000000
	.align		4
        /*0004*/ 	.word	0xffffffff
	.align		4
        /*0008*/ 	.word	0x00000000
	.align		4
        /*000c*/ 	.word	0xfffffffe
	.align		4
        /*0010*/ 	.word	0x00000000
	.align		4
        /*0014*/ 	.word	0xfffffffd
	.align		4
        /*0018*/ 	.word	0x00000000
	.align		4
        /*001c*/ 	.word	0xfffffffc


//--------------------- .text._Z21benchmark_tile_kernelILi32ELi1EEvPKfS1_Pfi --------------------------
	.section	.text._Z21benchmark_tile_kernelILi32ELi1EEvPKfS1_Pfi,"ax",@progbits
	.align	128
        .global         _Z21benchmark_tile_kernelILi32ELi1EEvPKfS1_Pfi
        .type           _Z21benchmark_tile_kernelILi32ELi1EEvPKfS1_Pfi,@function
        .size           _Z21benchmark_tile_kernelILi32ELi1EEvPKfS1_Pfi,(.L_x_6 - _Z21benchmark_tile_kernelILi32ELi1EEvPKfS1_Pfi)
        .other          _Z21benchmark_tile_kernelILi32ELi1EEvPKfS1_Pfi,@"STO_CUDA_ENTRY STV_DEFAULT"
_Z21benchmark_tile_kernelILi32ELi1EEvPKfS1_Pfi:
.text._Z21benchmark_tile_kernelILi32ELi1EEvPKfS1_Pfi:
[----:B------:R-:W-:Y:S01]  /*0000*/  LDC R1, c[0x0][0x37c] ;  /* 0x0000df00ff017b82 */ /* 0x000fe20000000800 */
[----:B------:R-:W0:Y:S07]  /*0010*/  S2R R10, SR_TID.X ;  /* 0x00000000000a7919 */ /* 0x000e2e0000002100 */
[----:B------:R-:W0:Y:S01]  /*0020*/  S2UR UR4, SR_CTAID.X ;  /* 0x00000000000479c3 */ /* 0x000e220000002500 */
[----:B------:R-:W1:Y:S07]  /*0030*/  LDCU UR5, c[0x0][0x398] ;  /* 0x00007300ff0577ac */ /* 0x000e6e0008000800 */
[----:B------:R-:W0:Y:S02]  /*0040*/  LDC R7, c[0x0][0x360] ;  /* 0x0000d800ff077b82 */ /* 0x000e240000000800 */
[----:B0-----:R-:W-:-:S05]  /*0050*/  IMAD R7, R7, UR4, R10 ;  /* 0x0000000407077c24 */ /* 0x001fca000f8e020a */
[----:B------:R-:W-:-:S04]  /*0060*/  SHF.R.S32.HI R0, RZ, 0x1f, R7 ;  /* 0x0000001fff007819 */ /* 0x000fc80000011407 */
[----:B------:R-:W-:-:S04]  /*0070*/  LEA.HI R2, R0, R7, RZ, 0x5 ;  /* 0x0000000700027211 */ /* 0x000fc800078f28ff */
[----:B------:R-:W-:-:S04]  /*0080*/  SHF.R.S32.HI R8, RZ, 0x5, R2 ;  /* 0x00000005ff087819 */ /* 0x000fc80000011402 */
[----:B-1----:R-:W-:-:S13]  /*0090*/  ISETP.GE.AND P0, PT, R8, UR5, PT ;  /* 0x0000000508007c0c */ /* 0x002fda000bf06270 */
[----:B------:R-:W-:Y:S05]  /*00a0*/  @P0 EXIT ;  /* 0x000000000000094d */ /* 0x000fea0003800000 */
[----:B------:R-:W0:Y:S01]  /*00b0*/  LDC.64 R2, c[0x0][0x380] ;  /* 0x0000e000ff027b82 */ /* 0x000e220000000a00 */
[----:B------:R-:W-:Y:S01]  /*00c0*/  LEA.HI R0, R0, R7, RZ, 0xa ;  /* 0x0000000700007211 */ /* 0x000fe200078f50ff */
[----:B------:R-:W1:Y:S03]  /*00d0*/  LDCU.64 UR4, c[0x0][0x358] ;  /* 0x00006b00ff0477ac */ /* 0x000e660008000a00 */
[----:B------:R-:W-:-:S03]  /*00e0*/  LOP3.LUT R0, R0, 0xfffffc00, RZ, 0xc0, !PT ;  /* 0xfffffc0000007812 */ /* 0x000fc600078ec0ff */
[----:B------:R-:W2:Y:S02]  /*00f0*/  LDC.64 R4, c[0x0][0x388] ;  /* 0x0000e200ff047b82 */ /* 0x000ea40000000a00 */
[C---:B------:R-:W-:Y:S02]  /*0100*/  IMAD.IADD R9, R7.reuse, 0x1, -R0 ;  /* 0x0000000107097824 */ /* 0x040fe400078e0a00 */
[----:B0-----:R-:W-:-:S04]  /*0110*/  IMAD.WIDE R2, R7, 0x4, R2 ;  /* 0x0000000407027825 */ /* 0x001fc800078e0202 */
[----:B------:R-:W0:Y:S02]  /*0120*/  LDC.64 R6, c[0x0][0x390] ;  /* 0x0000e400ff067b82 */ /* 0x000e240000000a00 */
[----:B-1----:R-:W3:Y:S01]  /*0130*/  LDG.E.CONSTANT R2, desc[UR4][R2.64] ;  /* 0x0000000402027981 */ /* 0x002ee2000c1e9900 */
[----:B--2---:R-:W-:-:S06]  /*0140*/  IMAD.WIDE R4, R9, 0x4, R4 ;  /* 0x0000000409047825 */ /* 0x004fcc00078e0204 */
[----:B------:R-:W3:Y:S01]  /*0150*/  LDG.E.CONSTANT R5, desc[UR4][R4.64] ;  /* 0x0000000404057981 */ /* 0x000ee2000c1e9900 */
[----:B------:R-:W-:-:S05]  /*0160*/  LOP3.LUT R9, R10, 0x1f, RZ, 0xc0, !PT ;  /* 0x0000001f0a097812 */ /* 0x000fca00078ec0ff */
[----:B------:R-:W-:-:S04]  /*0170*/  IMAD R9, R8, 0x20, R9 ;  /* 0x0000002008097824 */ /* 0x000fc800078e0209 */
[----:B0-----:R-:W-:-:S04]  /*0180*/  IMAD.WIDE R6, R9, 0x4, R6 ;  /* 0x0000000409067825 */ /* 0x001fc800078e0206 */
[----:B---3--:R-:W-:-:S05]  /*0190*/  FMUL R9, R2, R5 ;  /* 0x0000000502097220 */ /* 0x008fca0000400000 */
[----:B------:R-:W-:Y:S01]  /*01a0*/  REDG.E.ADD.F32.FTZ.RN.STRONG.GPU desc[UR4][R6.64], R9 ;  /* 0x00000009060079a6 */ /* 0x000fe2000c12f304 */
[----:B------:R-:W-:Y:S05]  /*01b0*/  EXIT ;  /* 0x000000000000794d */ /* 0x000fea0003800000 */
.L_x_0:
[----:B------:R-:W-:-:S00]  /*01c0*/  BRA `(.L_x_0) ;  /* 0xfffffffc00fc7947 */ /* 0x000fc0000383ffff */
[----:B------:R-:W-:-:S00]  /*01d0*/  NOP ;  /* 0x0000000000007918 */ /* 0x000fc00000000000 */
        /* <DEDUP_REMOVED lines=10> */
.L_x_6:


//--------------------- .text._Z21benchmark_tile_kernelILi16ELi2EEvPKfS1_Pfi --------------------------
	.section	.text._Z21benchmark_tile_kernelILi16ELi2EEvPKfS1_Pfi,"ax",@progbits
	.align	128
        .global         _Z21benchmark_tile_kernelILi16ELi2EEvPKfS1_Pfi
        .type           _Z21benchmark_tile_kernelILi16ELi2EEvPKfS1_Pfi,@function
        .size           _Z21benchmark_tile_kernelILi16ELi2EEvPKfS1_Pfi,(.L_x_7 - _Z21benchmark_tile_kernelILi16ELi2EEvPKfS1_Pfi)
        .other          _Z21benchmark_tile_kernelILi16ELi2EEvPKfS1_Pfi,@"STO_CUDA_ENTRY STV_DEFAULT"
_Z21benchmark_tile_kernelILi16ELi2EEvPKfS1_Pfi:
.text._Z21benchmark_tile_kernelILi16ELi2EEvPKfS1_Pfi:
        /* <DEDUP_REMOVED lines=16> */
[----:B------:R-:W-:-:S04]  /*0100*/  IMAD.IADD R9, R7, 0x1, -R0 ;  /* 0x0000000107097824 */ /* 0x000fc800078e0a00 */
[----:B0-----:R-:W-:-:S06]  /*0110*/  IMAD.WIDE R4, R9, 0x4, R4 ;  /* 0x0000000409047825 */ /* 0x001fcc00078e0204 */
[----:B-1----:R0:W5:Y:S01]  /*0120*/  LDG.E.CONSTANT R5, desc[UR4][R4.64] ;  /* 0x0000000404057981 */ /* 0x002162000c1e9900 */
[----:B--2---:R-:W-:-:S05]  /*0130*/  IMAD.WIDE R2, R7, 0x4, R2 ;  /* 0x0000000407027825 */ /* 0x004fca00078e0202 */
[----:B------:R0:W5:Y:S01]  /*0140*/  LDG.E.CONSTANT R0, desc[UR4][R2.64] ;  /* 0x0000000402007981 */ /* 0x000162000c1e9900 */
[----:B------:R-:W-:-:S04]  /*0150*/  LOP3.LUT R7, R8, 0x1, RZ, 0xc0, !PT ;  /* 0x0000000108077812 */ /* 0x000fc800078ec0ff */
[----:B------:R-:W-:-:S13]  /*0160*/  ISETP.NE.U32.AND P0, PT, R7, 0x1, PT ;  /* 0x000000010700780c */ /* 0x000fda0003f05070 */
[----:B0-----:R-:W-:Y:S05]  /*0170*/  @!P0 EXIT ;  /* 0x000000000000894d */ /* 0x001fea0003800000 */
[----:B------:R-:W0:Y:S01]  /*0180*/  LDC.64 R2, c[0x0][0x390] ;  /* 0x0000e400ff027b82 */ /* 0x000e220000000a00 */
[----:B------:R-:W-:Y:S01]  /*0190*/  SHF.R.U32.HI R4, RZ, 0x1, R8 ;  /* 0x00000001ff047819 */ /* 0x000fe20000011608 */
[----:B-----5:R-:W-:-:S03]  /*01a0*/  FMUL R5, R0, R5 ;  /* 0x0000000500057220 */ /* 0x020fc60000400000 */
[----:B------:R-:W-:-:S05]  /*01b0*/  LOP3.LUT R7, R4, 0xf, RZ, 0xc0, !PT ;  /* 0x0000000f04077812 */ /* 0x000fca00078ec0ff */
[----:B------:R-:W-:-:S04]  /*01c0*/  IMAD R7, R6, 0x10, R7 ;  /* 0x0000001006077824 */ /* 0x000fc800078e0207 */
[----:B0-----:R-:W-:-:S05]  /*01d0*/  IMAD.WIDE R2, R7, 0x4, R2 ;  /* 0x0000000407027825 */ /* 0x001fca00078e0202 */
[----:B------:R-:W-:Y:S01]  /*01e0*/  REDG.E.ADD.F32.FTZ.RN.STRONG.GPU desc[UR4][R2.64], R5 ;  /* 0x00000005020079a6 */ /* 0x000fe2000c12f304 */
[----:B------:R-:W-:Y:S05]  /*01f0*/  EXIT ;  /* 0x000000000000794d */ /* 0x000fea0003800000 */
.L_x_1:
        /* <DEDUP_REMOVED lines=16> */
.L_x_7:


//--------------------- .text._Z21benchmark_tile_kernelILi8ELi4EEvPKfS1_Pfi --------------------------
	.section	.text._Z21benchmark_tile_kernelILi8ELi4EEvPKfS1_Pfi,"ax",@progbits
	.align	128
        .global         _Z21benchmark_tile_kernelILi8ELi4EEvPKfS1_Pfi
        .type           _Z21benchmark_tile_kernelILi8ELi4EEvPKfS1_Pfi,@function
        .size           _Z21benchmark_tile_kernelILi8ELi4EEvPKfS1_Pfi,(.L_x_8 - _Z21benchmark_tile_kernelILi8ELi4EEvPKfS1_Pfi)
        .other          _Z21benchmark_tile_kernelILi8ELi4EEvPKfS1_Pfi,@"STO_CUDA_ENTRY STV_DEFAULT"
_Z21benchmark_tile_kernelILi8ELi4EEvPKfS1_Pfi:
.text._Z21benchmark_tile_kernelILi8ELi4EEvPKfS1_Pfi:
        /* <DEDUP_REMOVED lines=21> */
[----:B------:R-:W-:-:S13]  /*0150*/  LOP3.LUT P0, RZ, R8, 0x3, RZ, 0xc0, !PT ;  /* 0x0000000308ff7812 */ /* 0x000fda000780c0ff */
[----:B0-----:R-:W-:Y:S05]  /*0160*/  @P0 EXIT ;  /* 0x000000000000094d */ /* 0x001fea0003800000 */
        /* <DEDUP_REMOVED lines=8> */
.L_x_2:
        /* <DEDUP_REMOVED lines=9> */
.L_x_8:


//--------------------- .text._Z21benchmark_tile_kernelILi4ELi8EEvPKfS1_Pfi --------------------------
	.section	.text._Z21benchmark_tile_kernelILi4ELi8EEvPKfS1_Pfi,"ax",@progbits
	.align	128
        .global         _Z21benchmark_tile_kernelILi4ELi8EEvPKfS1_Pfi
        .type           _Z21benchmark_tile_kernelILi4ELi8EEvPKfS1_Pfi,@function
        .size           _Z21benchmark_tile_kernelILi4ELi8EEvPKfS1_Pfi,(.L_x_9 - _Z21benchmark_tile_kernelILi4ELi8EEvPKfS1_Pfi)
        .other          _Z21benchmark_tile_kernelILi4ELi8EEvPKfS1_Pfi,@"STO_CUDA_ENTRY STV_DEFAULT"
_Z21benchmark_tile_kernelILi4ELi8EEvPKfS1_Pfi:
.text._Z21benchmark_tile_kernelILi4ELi8EEvPKfS1_Pfi:
        /* <DEDUP_REMOVED lines=31> */
.L_x_3:
        /* <DEDUP_REMOVED lines=9> */
.L_x_9:


//--------------------- .text._Z21benchmark_tile_kernelILi2ELi16EEvPKfS1_Pfi --------------------------
	.section	.text._Z21benchmark_tile_kernelILi2ELi16EEvPKfS1_Pfi,"ax",@progbits
	.align	128
        .global         _Z21benchmark_tile_kernelILi2ELi16EEvPKfS1_Pfi
        .type           _Z21benchmark_tile_kernelILi2ELi16EEvPKfS1_Pfi,@function
        .size           _Z21benchmark_tile_kernelILi2ELi16EEvPKfS1_Pfi,(.L_x_10 - _Z21benchmark_tile_kernelILi2ELi16EEvPKfS1_Pfi)
        .other          _Z21benchmark_tile_kernelILi2ELi16EEvPKfS1_Pfi,@"STO_CUDA_ENTRY STV_DEFAULT"
_Z21benchmark_tile_kernelILi2ELi16EEvPKfS1_Pfi:
.text._Z21benchmark_tile_kernelILi2ELi16EEvPKfS1_Pfi:
        /* <DEDUP_REMOVED lines=31> */
.L_x_4:
        /* <DEDUP_REMOVED lines=9> */
.L_x_10:


//--------------------- .text._Z21benchmark_tile_kernelILi1ELi32EEvPKfS1_Pfi --------------------------
	.section	.text._Z21benchmark_tile_kernelILi1ELi32EEvPKfS1_Pfi,"ax",@progbits
	.align	128
        .global         _Z21benchmark_tile_kernelILi1ELi32EEvPKfS1_Pfi
        .type           _Z21benchmark_tile_kernelILi1ELi32EEvPKfS1_Pfi,@function
        .size           _Z21benchmark_tile_kernelILi1ELi32EEvPKfS1_Pfi,(.L_x_11 - _Z21benchmark_tile_kernelILi1ELi32EEvPKfS1_Pfi)
        .other          _Z21benchmark_tile_kernelILi1ELi32EEvPKfS1_Pfi,@"STO_CUDA_ENTRY STV_DEFAULT"
_Z21benchmark_tile_kernelILi1ELi32EEvPKfS1_Pfi:
.text._Z21benchmark_tile_kernelILi1ELi32EEvPKfS1_Pfi:
        /* <DEDUP_REMOVED lines=24> */
[----:B-----5:R-:W-:Y:S01]  /*0180*/  FMUL R5, R0, R5 ;  /* 0x0000000500057220 */ /* 0x020fe20000400000 */
[----:B0-----:R-:W-:-:S05]  /*0190*/  IMAD.WIDE R2, R9, 0x4, R2 ;  /* 0x0000000409027825 */ /* 0x001fca00078e0202 */
[----:B------:R-:W-:Y:S01]  /*01a0*/  REDG.E.ADD.F32.FTZ.RN.STRONG.GPU desc[UR4][R2.64], R5 ;  /* 0x00000005020079a6 */ /* 0x000fe2000c12f304 */
[----:B------:R-:W-:Y:S05]  /*01b0*/  EXIT ;  /* 0x000000000000794d */ /* 0x000fea0003800000 */
.L_x_5:
        /* <DEDUP_REMOVED lines=12> */
.L_x_11:


//--------------------- .nv.shared.reserved.0     --------------------------
	.section	.nv.shared.reserved.0,"aw",@nobits
	.weak		__nv_reservedSMEM_offset_0_alias
	.size		__nv_reservedSMEM_offset_0_alias, 0, 64
	.other		__nv_reservedSMEM_offset_0_alias,@"STO_CUDA_RESERVED_SHARED STV_DEFAULT"
__nv_reservedSMEM_offset_0_alias:
	.zero		0
	.zero		64


//--------------------- .nv.constant0._Z21benchmark_tile_kernelILi32ELi1EEvPKfS1_Pfi --------------------------
	.section	.nv.constant0._Z21benchmark_tile_kernelILi32ELi1EEvPKfS1_Pfi,"a",@progbits
	.sectionflags	@""
	.align	4
.nv.constant0._Z21benchmark_tile_kernelILi32ELi1EEvPKfS1_Pfi:
	.zero		924


//--------------------- .nv.constant0._Z21benchmark_tile_kernelILi16ELi2EEvPKfS1_Pfi --------------------------
	.section	.nv.constant0._Z21benchmark_tile_kernelILi16ELi2EEvPKfS1_Pfi,"a",@progbits
	.sectionflags	@""
	.align	4
.nv.constant0._Z21benchmark_tile_kernelILi16ELi2EEvPKfS1_Pfi:
	.zero		924


//--------------------- .nv.constant0._Z21benchmark_tile_kernelILi8ELi4EEvPKfS1_Pfi --------------------------
	.section	.nv.constant0._Z21benchmark_tile_kernelILi8ELi4EEvPKfS1_Pfi,"a",@progbits
	.sectionflags	@""
	.align	4
.nv.constant0._Z21benchmark_tile_kernelILi8ELi4EEvPKfS1_Pfi:
	.zero		924


//--------------------- .nv.constant0._Z21benchmark_tile_kernelILi4ELi8EEvPKfS1_Pfi --------------------------
	.section	.nv.constant0._Z21benchmark_tile_kernelILi4ELi8EEvPKfS1_Pfi,"a",@progbits
	.sectionflags	@""
	.align	4
.nv.constant0._Z21benchmark_tile_kernelILi4ELi8EEvPKfS1_Pfi:
	.zero		924


//--------------------- .nv.constant0._Z21benchmark_tile_kernelILi2ELi16EEvPKfS1_Pfi --------------------------
	.section	.nv.constant0._Z21benchmark_tile_kernelILi2ELi16EEvPKfS1_Pfi,"a",@progbits
	.sectionflags	@""
	.align	4
.nv.constant0._Z21benchmark_tile_kernelILi2ELi16EEvPKfS1_Pfi:
	.zero		924


//--------------------- .nv.constant0._Z21benchmark_tile_kernelILi1ELi32EEvPKfS1_Pfi --------------------------
	.section	.nv.constant0._Z21benchmark_tile_kernelILi1ELi32EEvPKfS1_Pfi,"a",@progbits
	.sectionflags	@""
	.align	4
.nv.constant0._Z21benchmark_tile_kernelILi1ELi32EEvPKfS1_Pfi:
	.zero		924


//--------------------- SYMBOLS --------------------------

	.type		.nv.reservedSmem.offset0,@object
	.size		.nv.reservedSmem.offset0,0x4
